//
// Generated by NVIDIA NVVM Compiler
//
// Compiler Build ID: CL-36424714
// Cuda compilation tools, release 13.0, V13.0.88
// Based on NVVM 20.0.0
//

.version 9.0
.target sm_100
.address_size 64

	// .globl	_Z10add_matrixPfS_S_i

.visible .entry _Z10add_matrixPfS_S_i(
	.param .u64 .ptr .align 1 _Z10add_matrixPfS_S_i_param_0,
	.param .u64 .ptr .align 1 _Z10add_matrixPfS_S_i_param_1,
	.param .u64 .ptr .align 1 _Z10add_matrixPfS_S_i_param_2,
	.param .u32 _Z10add_matrixPfS_S_i_param_3
)
{
	.reg .pred 	%p<2>;
	.reg .b32 	%r<7>;
	.reg .b32 	%f<4>;
	.reg .b64 	%rd<11>;

	ld.param.u64 	%rd1, [_Z10add_matrixPfS_S_i_param_0];
	ld.param.u64 	%rd2, [_Z10add_matrixPfS_S_i_param_1];
	ld.param.u64 	%rd3, [_Z10add_matrixPfS_S_i_param_2];
	ld.param.u32 	%r2, [_Z10add_matrixPfS_S_i_param_3];
	mov.u32 	%r3, %ntid.x;
	mov.u32 	%r4, %ctaid.x;
	mov.u32 	%r5, %tid.x;
	mad.lo.s32 	%r1, %r3, %r4, %r5;
	mul.lo.s32 	%r6, %r2, %r2;
	setp.ge.s32 	%p1, %r1, %r6;
	@%p1 bra 	$L__BB0_2;
	cvta.to.global.u64 	%rd4, %rd1;
	cvta.to.global.u64 	%rd5, %rd2;
	cvta.to.global.u64 	%rd6, %rd3;
	mul.wide.s32 	%rd7, %r1, 4;
	add.s64 	%rd8, %rd4, %rd7;
	ld.global.f32 	%f1, [%rd8];
	add.s64 	%rd9, %rd5, %rd7;
	ld.global.f32 	%f2, [%rd9];
	add.f32 	%f3, %f1, %f2;
	add.s64 	%rd10, %rd6, %rd7;
	st.global.f32 	[%rd10], %f3;
$L__BB0_2:
	ret;

}


// ===== COMPILED SASS (sm_100) =====

	.target	sm_100

	.elftype	@"ET_EXEC"


//--------------------- .note.nv.tkinfo           --------------------------
	.section	.note.nv.tkinfo,"",@"SHT_NOTE"
	.sectionflags	@"SHF_NOTE_NV_TKINFO"
	.tkinfo
        /*0018*/ 	.word	0x00000002
        /*0030*/ 	.string	""
        /*0030*/ 	.string	"ptxas"
        /*0030*/ 	.string	"Cuda compilation tools, release 13.0, V13.0.88"
        /*0030*/ 	.string	"Build cuda_13.0.r13.0/compiler.36424714_0"
        /*0030*/ 	.string	"-arch sm_100 -m 64 "



//--------------------- .note.nv.cuinfo           --------------------------
	.section	.note.nv.cuinfo,"",@"SHT_NOTE"
	.sectionflags	@"SHF_NOTE_NV_CUINFO"
        /*0018*/ 	.short	0x0002
        /*001a*/ 	.short	0x0064
        /*001c*/ 	.short	0x0082
	.zero		2


//--------------------- .nv.info                  --------------------------
	.section	.nv.info,"",@"SHT_CUDA_INFO"
	.align	4


	//----- nvinfo : EIATTR_REGCOUNT
	.align		4
        /*0000*/ 	.byte	0x04, 0x2f
        /*0002*/ 	.short	(.L_1 - .L_0)
	.align		4
.L_0:
        /*0004*/ 	.word	index@(_Z10add_matrixPfS_S_i)
        /*0008*/ 	.word	0x0000000c


	//----- nvinfo : EIATTR_FRAME_SIZE
	.align		4
.L_1:
        /*000c*/ 	.byte	0x04, 0x11
        /*000e*/ 	.short	(.L_3 - .L_2)
	.align		4
.L_2:
        /*0010*/ 	.word	index@(_Z10add_matrixPfS_S_i)
        /*0014*/ 	.word	0x00000000


	//----- nvinfo : EIATTR_MIN_STACK_SIZE
	.align		4
.L_3:
        /*0018*/ 	.byte	0x04, 0x12
        /*001a*/ 	.short	(.L_5 - .L_4)
	.align		4
.L_4:
        /*001c*/ 	.word	index@(_Z10add_matrixPfS_S_i)
        /*0020*/ 	.word	0x00000000
.L_5:


//--------------------- .nv.compat                --------------------------
	.section	.nv.compat,"",@"SHT_CUDA_COMPAT_INFO"
	.align	4
        /*0000*/ 	.byte	0x02, 0x09, 0x00, 0x00, 0x02, 0x02, 0x01, 0x00, 0x02, 0x05, 0x05, 0x00, 0x03, 0x07, 0x01, 0x01
        /*0010*/ 	.byte	0x02, 0x03, 0x00, 0x00, 0x02, 0x06, 0x01, 0x00, 0x04, 0x0b, 0x08, 0x00, 0x09, 0x00, 0x00, 0x00
        /*0020*/ 	.byte	0x00, 0x00, 0x00, 0x00


//--------------------- .nv.info._Z10add_matrixPfS_S_i --------------------------
	.section	.nv.info._Z10add_matrixPfS_S_i,"",@"SHT_CUDA_INFO"
	.sectionflags	@""
	.align	4


	//----- nvinfo : EIATTR_CUDA_API_VERSION
	.align		4
        /*0000*/ 	.byte	0x04, 0x37
        /*0002*/ 	.short	(.L_7 - .L_6)
.L_6:
        /*0004*/ 	.word	0x00000082


	//----- nvinfo : EIATTR_KPARAM_INFO
	.align		4
.L_7:
        /*0008*/ 	.byte	0x04, 0x17
        /*000a*/ 	.short	(.L_9 - .L_8)
.L_8:
        /*000c*/ 	.word	0x00000000
        /*0010*/ 	.short	0x0003
        /*0012*/ 	.short	0x0018
        /*0014*/ 	.byte	0x00, 0xf0, 0x11, 0x00


	//----- nvinfo : EIATTR_KPARAM_INFO
	.align		4
.L_9:
        /*0018*/ 	.byte	0x04, 0x17
        /*001a*/ 	.short	(.L_11 - .L_10)
.L_10:
        /*001c*/ 	.word	0x00000000
        /*0020*/ 	.short	0x0002
        /*0022*/ 	.short	0x0010
        /*0024*/ 	.byte	0x00, 0xf5, 0x21, 0x00


	//----- nvinfo : EIATTR_KPARAM_INFO
	.align		4
.L_11:
        /*0028*/ 	.byte	0x04, 0x17
        /*002a*/ 	.short	(.L_13 - .L_12)
.L_12:
        /*002c*/ 	.word	0x00000000
        /*0030*/ 	.short	0x0001
        /*0032*/ 	.short	0x0008
        /*0034*/ 	.byte	0x00, 0xf5, 0x21, 0x00


	//----- nvinfo : EIATTR_KPARAM_INFO
	.align		4
.L_13:
        /*0038*/ 	.byte	0x04, 0x17
        /*003a*/ 	.short	(.L_15 - .L_14)
.L_14:
        /*003c*/ 	.word	0x00000000
        /*0040*/ 	.short	0x0000
        /*0042*/ 	.short	0x0000
        /*0044*/ 	.byte	0x00, 0xf5, 0x21, 0x00


	//----- nvinfo : EIATTR_SPARSE_MMA_MASK
	.align		4
.L_15:
        /*0048*/ 	.byte	0x03, 0x50
        /*004a*/ 	.short	0x0000


	//----- nvinfo : EIATTR_MAXREG_COUNT
	.align		4
        /*004c*/ 	.byte	0x03, 0x1b
        /*004e*/ 	.short	0x00ff


	//----- nvinfo : EIATTR_MERCURY_ISA_VERSION
	.align		4
        /*0050*/ 	.byte	0x03, 0x5f
        /*0052*/ 	.short	0x0101


	//----- nvinfo : EIATTR_VRC_CTA_INIT_COUNT
	.align		4
        /*0054*/ 	.byte	0x02, 0x4a
	.zero		1
	.zero		1


	//----- nvinfo : EIATTR_EXIT_INSTR_OFFSETS
	.align		4
        /*0058*/ 	.byte	0x04, 0x1c
        /*005a*/ 	.short	(.L_17 - .L_16)


	//   ....[0]....
.L_16:
        /*005c*/ 	.word	0x00000080


	//   ....[1]....
        /*0060*/ 	.word	0x00000140


	//----- nvinfo : EIATTR_CBANK_PARAM_SIZE
	.align		4
.L_17:
        /*0064*/ 	.byte	0x03, 0x19
        /*0066*/ 	.short	0x001c


	//----- nvinfo : EIATTR_PARAM_CBANK
	.align		4
        /*0068*/ 	.byte	0x04, 0x0a
        /*006a*/ 	.short	(.L_19 - .L_18)
	.align		4
.L_18:
        /*006c*/ 	.word	index@(.nv.constant0._Z10add_matrixPfS_S_i)
        /*0070*/ 	.short	0x0380
        /*0072*/ 	.short	0x001c


	//----- nvinfo : EIATTR_SW_WAR
	.align		4
.L_19:
        /*0074*/ 	.byte	0x04, 0x36
        /*0076*/ 	.short	(.L_21 - .L_20)
.L_20:
        /*0078*/ 	.word	0x00000008
.L_21:


//--------------------- .nv.callgraph             --------------------------
	.section	.nv.callgraph,"",@"SHT_CUDA_CALLGRAPH"
	.align	4
	.sectionentsize	8
	.align		4
        /*0000*/ 	.word	0x00000000
	.align		4
        /*0004*/ 	.word	0xffffffff
	.align		4
        /*0008*/ 	.word	0x00000000
	.align		4
        /*000c*/ 	.word	0xfffffffe
	.align		4
        /*0010*/ 	.word	0x00000000
	.align		4
        /*0014*/ 	.word	0xfffffffd
	.align		4
        /*0018*/ 	.word	0x00000000
	.align		4
        /*001c*/ 	.word	0xfffffffc


//--------------------- .text._Z10add_matrixPfS_S_i --------------------------
	.section	.text._Z10add_matrixPfS_S_i,"ax",@progbits
	.align	128
        .global         _Z10add_matrixPfS_S_i
        .type           _Z10add_matrixPfS_S_i,@function
        .size           _Z10add_matrixPfS_S_i,(.L_x_1 - _Z10add_matrixPfS_S_i)
        .other          _Z10add_matrixPfS_S_i,@"STO_CUDA_ENTRY STV_DEFAULT"
_Z10add_matrixPfS_S_i:
.text._Z10add_matrixPfS_S_i:
[----:B------:R-:W-:Y:S01]  /*0000*/  LDC R1, c[0x0][0x37c] ;  /* 0x0000df00ff017b82 */ /* 0x000fe20000000800 */
[----:B------:R-:W0:Y:S01]  /*0010*/  S2R R9, SR_CTAID.X ;  /* 0x0000000000097919 */ /* 0x000e220000002500 */
[----:B------:R-:W1:Y:S01]  /*0020*/  LDCU UR4, c[0x0][0x398] ;  /* 0x00007300ff0477ac */ /* 0x000e620008000800 */
[----:B------:R-:W0:Y:S01]  /*0030*/  S2R R0, SR_TID.X ;  /* 0x0000000000007919 */ /* 0x000e220000002100 */
[----:B------:R-:W0:Y:S01]  /*0040*/  LDCU UR5, c[0x0][0x360] ;  /* 0x00006c00ff0577ac */ /* 0x000e220008000800 */
[----:B-1----:R-:W-:Y:S01]  /*0050*/  UIMAD UR4, UR4, UR4, URZ ;  /* 0x00000004040472a4 */ /* 0x002fe2000f8e02ff */
[----:B0-----:R-:W-:-:S05]  /*0060*/  IMAD R9, R9, UR5, R0 ;  /* 0x0000000509097c24 */ /* 0x001fca000f8e0200 */
[----:B------:R-:W-:-:S13]  /*0070*/  ISETP.GE.AND P0, PT, R9, UR4, PT ;  /* 0x0000000409007c0c */ /* 0x000fda000bf06270 */
[----:B------:R-:W-:Y:S05]  /*0080*/  @P0 EXIT ;  /* 0x000000000000094d */ /* 0x000fea0003800000 */
[----:B------:R-:W0:Y:S01]  /*0090*/  LDC.64 R2, c[0x0][0x380] ;  /* 0x0000e000ff027b82 */ /* 0x000e220000000a00 */
[----:B------:R-:W1:Y:S07]  /*00a0*/  LDCU.64 UR4, c[0x0][0x358] ;  /* 0x00006b00ff0477ac */ /* 0x000e6e0008000a00 */
[----:B------:R-:W2:Y:S08]  /*00b0*/  LDC.64 R4, c[0x0][0x388] ;  /* 0x0000e200ff047b82 */ /* 0x000eb00000000a00 */
[----:B------:R-:W3:Y:S01]  /*00c0*/  LDC.64 R6, c[0x0][0x390] ;  /* 0x0000e400ff067b82 */ /* 0x000ee20000000a00 */
[----:B0-----:R-:W-:-:S06]  /*00d0*/  IMAD.WIDE R2, R9, 0x4, R2 ;  /* 0x0000000409027825 */ /* 0x001fcc00078e0202 */
[----:B-1----:R-:W4:Y:S01]  /*00e0*/  LDG.E R2, desc[UR4][R2.64] ;  /* 0x0000000402027981 */ /* 0x002f22000c1e1900 */
[----:B--2---:R-:W-:-:S06]  /*00f0*/  IMAD.WIDE R4, R9, 0x4, R4 ;  /* 0x0000000409047825 */ /* 0x004fcc00078e0204 */
[----:B------:R-:W4:Y:S01]  /*0100*/  LDG.E R5, desc[UR4][R4.64] ;  /* 0x0000000404057981 */ /* 0x000f22000c1e1900 */
[----:B---3--:R-:W-:-:S04]  /*0110*/  IMAD.WIDE R6, R9, 0x4, R6 ;  /* 0x0000000409067825 */ /* 0x008fc800078e0206 */
[----:B----4-:R-:W-:-:S05]  /*0120*/  FADD R9, R2, R5 ;  /* 0x0000000502097221 */ /* 0x010fca0000000000 */
[----:B------:R-:W-:Y:S01]  /*0130*/  STG.E desc[UR4][R6.64], R9 ;  /* 0x0000000906007986 */ /* 0x000fe2000c101904 */
[----:B------:R-:W-:Y:S05]  /*0140*/  EXIT ;  /* 0x000000000000794d */ /* 0x000fea0003800000 */
.L_x_0:
[----:B------:R-:W-:-:S00]  /*0150*/  BRA `(.L_x_0) ;  /* 0xfffffffc00fc7947 */ /* 0x000fc0000383ffff */
[----:B------:R-:W-:-:S00]  /*0160*/  NOP ;  /* 0x0000000000007918 */ /* 0x000fc00000000000 */
        /* <DEDUP_REMOVED lines=9> */
.L_x_1:


//--------------------- .nv.shared.reserved.0     --------------------------
	.section	.nv.shared.reserved.0,"aw",@nobits
	.weak		__nv_reservedSMEM_offset_0_alias
	.size		__nv_reservedSMEM_offset_0_alias, 0, 64
	.other		__nv_reservedSMEM_offset_0_alias,@"STO_CUDA_RESERVED_SHARED STV_DEFAULT"
__nv_reservedSMEM_offset_0_alias:
	.zero		0
	.zero		64


//--------------------- .nv.constant0._Z10add_matrixPfS_S_i --------------------------
	.section	.nv.constant0._Z10add_matrixPfS_S_i,"a",@progbits
	.sectionflags	@""
	.align	4
.nv.constant0._Z10add_matrixPfS_S_i:
	.zero		924


//--------------------- SYMBOLS --------------------------

	.type		.nv.reservedSmem.offset0,@object
	.size		.nv.reservedSmem.offset0,0x4
